	.headerflags	@"EF_CUDA_TEXMODE_UNIFIED EF_CUDA_64BIT_ADDRESS EF_CUDA_SM86 EF_CUDA_VIRTUAL_SM(EF_CUDA_SM86)"
	.elftype	@"ET_EXEC"


//--------------------- .nv.info                  --------------------------
	.section	.nv.info,"",@"SHT_CUDA_INFO"
	.align	4


	//----- nvinfo : EIATTR_REGCOUNT
	.align		4
        /*0000*/ 	.byte	0x04, 0x2f
        /*0002*/ 	.short	(.L_1 - .L_0)
	.align		4
.L_0:
        /*0004*/ 	.word	index@(triton_red_fused_15)
        /*0008*/ 	.word	0x00000020


	//----- nvinfo : EIATTR_FRAME_SIZE
	.align		4
.L_1:
        /*000c*/ 	.byte	0x04, 0x11
        /*000e*/ 	.short	(.L_3 - .L_2)
	.align		4
.L_2:
        /*0010*/ 	.word	index@(triton_red_fused_15)
        /*0014*/ 	.word	0x00000000


	//----- nvinfo : EIATTR_MIN_STACK_SIZE
	.align		4
.L_3:
        /*0018*/ 	.byte	0x04, 0x12
        /*001a*/ 	.short	(.L_5 - .L_4)
	.align		4
.L_4:
        /*001c*/ 	.word	index@(triton_red_fused_15)
        /*0020*/ 	.word	0x00000000
.L_5:


//--------------------- .nv.info.triton_red_fused_15 --------------------------
	.section	.nv.info.triton_red_fused_15,"",@"SHT_CUDA_INFO"
	.sectionflags	@""
	.align	4


	//----- nvinfo : EIATTR_CUDA_API_VERSION
	.align		4
        /*0000*/ 	.byte	0x04, 0x37
        /*0002*/ 	.short	(.L_7 - .L_6)
.L_6:
        /*0004*/ 	.word	0x00000080


	//----- nvinfo : EIATTR_SW2861232_WAR
	.align		4
.L_7:
        /*0008*/ 	.byte	0x01, 0x35
	.zero		2


	//----- nvinfo : EIATTR_PARAM_CBANK
	.align		4
        /*000c*/ 	.byte	0x04, 0x0a
        /*000e*/ 	.short	(.L_9 - .L_8)
	.align		4
.L_8:
        /*0010*/ 	.word	index@(.nv.constant0.triton_red_fused_15)
        /*0014*/ 	.short	0x0160
        /*0016*/ 	.short	0x0020


	//----- nvinfo : EIATTR_CBANK_PARAM_SIZE
	.align		4
.L_9:
        /*0018*/ 	.byte	0x03, 0x19
        /*001a*/ 	.short	0x0020


	//----- nvinfo : EIATTR_KPARAM_INFO
	.align		4
        /*001c*/ 	.byte	0x04, 0x17
        /*001e*/ 	.short	(.L_11 - .L_10)
.L_10:
        /*0020*/ 	.word	0x00000000
        /*0024*/ 	.short	0x0004
        /*0026*/ 	.short	0x0018
        /*0028*/ 	.byte	0x00, 0xf4, 0x21, 0x00


	//----- nvinfo : EIATTR_KPARAM_INFO
	.align		4
.L_11:
        /*002c*/ 	.byte	0x04, 0x17
        /*002e*/ 	.short	(.L_13 - .L_12)
.L_12:
        /*0030*/ 	.word	0x00000000
        /*0034*/ 	.short	0x0003
        /*0036*/ 	.short	0x0014
        /*0038*/ 	.byte	0x00, 0xf0, 0x11, 0x00


	//----- nvinfo : EIATTR_KPARAM_INFO
	.align		4
.L_13:
        /*003c*/ 	.byte	0x04, 0x17
        /*003e*/ 	.short	(.L_15 - .L_14)
.L_14:
        /*0040*/ 	.word	0x00000000
        /*0044*/ 	.short	0x0002
        /*0046*/ 	.short	0x0010
        /*0048*/ 	.byte	0x00, 0xf0, 0x11, 0x00


	//----- nvinfo : EIATTR_KPARAM_INFO
	.align		4
.L_15:
        /*004c*/ 	.byte	0x04, 0x17
        /*004e*/ 	.short	(.L_17 - .L_16)
.L_16:
        /*0050*/ 	.word	0x00000000
        /*0054*/ 	.short	0x0001
        /*0056*/ 	.short	0x0008
        /*0058*/ 	.byte	0x00, 0xf4, 0x21, 0x00


	//----- nvinfo : EIATTR_KPARAM_INFO
	.align		4
.L_17:
        /*005c*/ 	.byte	0x04, 0x17
        /*005e*/ 	.short	(.L_19 - .L_18)
.L_18:
        /*0060*/ 	.word	0x00000000
        /*0064*/ 	.short	0x0000
        /*0066*/ 	.short	0x0000
        /*0068*/ 	.byte	0x00, 0xf4, 0x21, 0x00


	//----- nvinfo : EIATTR_MAXREG_COUNT
	.align		4
.L_19:
        /*006c*/ 	.byte	0x03, 0x1b
        /*006e*/ 	.short	0x00ff


	//----- nvinfo : EIATTR_COOP_GROUP_MASK_REGIDS
	.align		4
        /*0070*/ 	.byte	0x04, 0x29
        /*0072*/ 	.short	(.L_21 - .L_20)


	//   ....[0]....
.L_20:
        /*0074*/ 	.word	0xffffffff


	//   ....[1]....
        /*0078*/ 	.word	0xffffffff


	//   ....[2]....
        /*007c*/ 	.word	0xffffffff


	//----- nvinfo : EIATTR_COOP_GROUP_INSTR_OFFSETS
	.align		4
.L_21:
        /*0080*/ 	.byte	0x04, 0x28
        /*0082*/ 	.short	(.L_23 - .L_22)


	//   ....[0]....
.L_22:
        /*0084*/ 	.word	0x00000a50


	//   ....[1]....
        /*0088*/ 	.word	0x00000cc0


	//   ....[2]....
        /*008c*/ 	.word	0x00000d30


	//----- nvinfo : EIATTR_EXIT_INSTR_OFFSETS
	.align		4
.L_23:
        /*0090*/ 	.byte	0x04, 0x1c
        /*0092*/ 	.short	(.L_25 - .L_24)


	//   ....[0]....
.L_24:
        /*0094*/ 	.word	0x00001260


	//----- nvinfo : EIATTR_REQNTID
	.align		4
.L_25:
        /*0098*/ 	.byte	0x04, 0x10
        /*009a*/ 	.short	(.L_27 - .L_26)
.L_26:
        /*009c*/ 	.word	0x00000080
        /*00a0*/ 	.word	0x00000001
        /*00a4*/ 	.word	0x00000001
.L_27:


//--------------------- .nv.callgraph             --------------------------
	.section	.nv.callgraph,"",@"SHT_CUDA_CALLGRAPH"
	.align	4
	.sectionentsize	8
	.align		4
        /*0000*/ 	.word	0x00000000
	.align		4
        /*0004*/ 	.word	0xffffffff
	.align		4
        /*0008*/ 	.word	0x00000000
	.align		4
        /*000c*/ 	.word	0xfffffffe
	.align		4
        /*0010*/ 	.word	0x00000000
	.align		4
        /*0014*/ 	.word	0xfffffffd
	.align		4
        /*0018*/ 	.word	0x00000000
	.align		4
        /*001c*/ 	.word	0xfffffffc


//--------------------- .nv.rel.action            --------------------------
	.section	.nv.rel.action,"",@"SHT_CUDA_RELOCINFO"
	.align	8
	.sectionentsize	8
        /*0000*/ 	.byte	0x73, 0x00, 0x00, 0x00, 0x00, 0x00, 0x00, 0x00, 0x00, 0x00, 0x00, 0x11, 0x25, 0x00, 0x05, 0x36


//--------------------- .nv.constant0.triton_red_fused_15 --------------------------
	.section	.nv.constant0.triton_red_fused_15,"a",@progbits
	.sectionflags	@""
	.align	4
.nv.constant0.triton_red_fused_15:
	.zero		384


//--------------------- .text.triton_red_fused_15 --------------------------
	.section	.text.triton_red_fused_15,"ax",@progbits
	.sectioninfo	@"SHI_REGISTERS=32"
	.align	128
        .global         triton_red_fused_15
        .type           triton_red_fused_15,@function
        .size           triton_red_fused_15,(.L_x_3 - triton_red_fused_15)
        .other          triton_red_fused_15,@"STO_CUDA_ENTRY STV_DEFAULT"
triton_red_fused_15:
.text.triton_red_fused_15:
[----:B------:R-:W-:Y:S02]  /*0000*/  IMAD.MOV.U32 R1, RZ, RZ, c[0x0][0x28] ;  /* 0x00000a00ff017624 */ /* 0x000fe400078e00ff */
[----:B------:R-:W0:Y:S01]  /*0010*/  S2R R14, SR_TID.X ;  /* 0x00000000000e7919 */ /* 0x000e220000002100 */
[----:B------:R-:W-:Y:S01]  /*0020*/  PLOP3.LUT P4, PT, PT, PT, PT, 0x8, 0x0 ;  /* 0x000000000000781c */ /* 0x000fe20003f8e170 */
[----:B------:R-:W-:Y:S01]  /*0030*/  IMAD.MOV.U32 R17, RZ, RZ, -0x800000 ;  /* 0xff800000ff117424 */ /* 0x000fe200078e00ff */
[----:B------:R-:W-:Y:S01]  /*0040*/  PLOP3.LUT P5, PT, PT, PT, PT, 0x8, 0x0 ;  /* 0x000000000000781c */ /* 0x000fe20003fae170 */
[----:B------:R-:W1:Y:S01]  /*0050*/  S2R R4, SR_CTAID.X ;  /* 0x0000000000047919 */ /* 0x000e620000002500 */
[----:B------:R-:W-:Y:S01]  /*0060*/  PLOP3.LUT P6, PT, PT, PT, PT, 0x8, 0x0 ;  /* 0x000000000000781c */ /* 0x000fe20003fce170 */
[----:B------:R-:W-:Y:S01]  /*0070*/  CS2R R24, SRZ ;  /* 0x0000000000187805 */ /* 0x000fe2000001ff00 */
[----:B------:R-:W-:Y:S01]  /*0080*/  PLOP3.LUT P3, PT, PT, PT, PT, 0x8, 0x0 ;  /* 0x000000000000781c */ /* 0x000fe20003f6e170 */
[----:B------:R-:W-:Y:S01]  /*0090*/  CS2R R22, SRZ ;  /* 0x0000000000167805 */ /* 0x000fe2000001ff00 */
[----:B------:R-:W-:Y:S01]  /*00a0*/  MOV R16, RZ ;  /* 0x000000ff00107202 */ /* 0x000fe20000000f00 */
[----:B------:R-:W-:Y:S01]  /*00b0*/  IMAD.MOV.U32 R21, RZ, RZ, RZ ;  /* 0x000000ffff157224 */ /* 0x000fe200078e00ff */
[----:B------:R-:W-:Y:S01]  /*00c0*/  MOV R19, 0xff800000 ;  /* 0xff80000000137802 */ /* 0x000fe20000000f00 */
[----:B------:R-:W-:-:S02]  /*00d0*/  IMAD.MOV.U32 R20, RZ, RZ, -0x800000 ;  /* 0xff800000ff147424 */ /* 0x000fc400078e00ff */
[----:B------:R-:W-:Y:S01]  /*00e0*/  IMAD.MOV.U32 R18, RZ, RZ, -0x800000 ;  /* 0xff800000ff127424 */ /* 0x000fe200078e00ff */
[----:B0-----:R-:W-:Y:S01]  /*00f0*/  SHF.R.U32.HI R3, RZ, 0x1, R14 ;  /* 0x00000001ff037819 */ /* 0x001fe2000001160e */
[----:B------:R-:W-:Y:S02]  /*0100*/  IMAD.SHL.U32 R14, R14, 0x4, RZ ;  /* 0x000000040e0e7824 */ /* 0x000fe400078e00ff */
[----:B-1----:R-:W-:Y:S01]  /*0110*/  IMAD.SHL.U32 R0, R4, 0x40, RZ ;  /* 0x0000004004007824 */ /* 0x002fe200078e00ff */
[----:B------:R-:W-:Y:S02]  /*0120*/  SGXT.U32 R3, R3, 0x6 ;  /* 0x000000060303781a */ /* 0x000fe40000000000 */
[----:B------:R-:W-:Y:S02]  /*0130*/  LOP3.LUT R14, R14, 0x4, RZ, 0xc0, !PT ;  /* 0x000000040e0e7812 */ /* 0x000fe400078ec0ff */
[----:B------:R-:W-:Y:S02]  /*0140*/  LOP3.LUT R0, R3, R0, RZ, 0xfc, !PT ;  /* 0x0000000003007212 */ /* 0x000fe400078efcff */
[----:B------:R-:W-:-:S02]  /*0150*/  LEA R15, R4, R3, 0x6 ;  /* 0x00000003040f7211 */ /* 0x000fc400078e30ff */
[C---:B------:R-:W-:Y:S01]  /*0160*/  ISETP.GE.AND P2, PT, R0.reuse, 0x2880, PT ;  /* 0x000028800000780c */ /* 0x040fe20003f46270 */
[----:B------:R-:W-:-:S04]  /*0170*/  IMAD.HI R2, R0, 0x1948b0fd, RZ ;  /* 0x1948b0fd00027827 */ /* 0x000fc800078e02ff */
[----:B------:R-:W-:Y:S01]  /*0180*/  IMAD R15, R15, 0x144, R14 ;  /* 0x000001440f0f7824 */ /* 0x000fe200078e020e */
[----:B------:R-:W-:-:S04]  /*0190*/  SHF.R.U32.HI R5, RZ, 0x1f, R2 ;  /* 0x0000001fff057819 */ /* 0x000fc80000011602 */
[----:B------:R-:W-:-:S05]  /*01a0*/  LEA.HI.SX32 R0, R2, R5, 0x1b ;  /* 0x0000000502007211 */ /* 0x000fca00078fdaff */
[----:B------:R-:W-:Y:S02]  /*01b0*/  IMAD R0, R0, 0x10, R15 ;  /* 0x0000001000007824 */ /* 0x000fe400078e020f */
.L_x_0:
[----:B------:R-:W-:Y:S01]  /*01c0*/  IADD3 R2, P1, R14, R25, RZ ;  /* 0x000000190e027210 */ /* 0x000fe20007f3e0ff */
[--C-:B------:R-:W-:Y:S01]  /*01d0*/  IMAD.IADD R27, R15, 0x1, R25.reuse ;  /* 0x000000010f1b7824 */ /* 0x100fe200078e0219 */
[----:B------:R-:W-:Y:S01]  /*01e0*/  MOV R28, 0x4 ;  /* 0x00000004001c7802 */ /* 0x000fe20000000f00 */
[----:B------:R-:W-:Y:S01]  /*01f0*/  IMAD.IADD R26, R0, 0x1, R25 ;  /* 0x00000001001a7824 */ /* 0x000fe200078e0219 */
[----:B------:R-:W-:Y:S01]  /*0200*/  ISETP.LT.U32.AND P0, PT, R2, 0x144, PT ;  /* 0x000001440200780c */ /* 0x000fe20003f01070 */
[----:B------:R-:W-:Y:S01]  /*0210*/  CS2R R4, SRZ ;  /* 0x0000000000047805 */ /* 0x000fe2000001ff00 */
[----:B------:R-:W-:Y:S01]  /*0220*/  IADD3.X R2, RZ, R24, RZ, P1, !PT ;  /* 0x00000018ff027210 */ /* 0x000fe20000ffe4ff */
[----:B------:R-:W-:Y:S01]  /*0230*/  CS2R R6, SRZ ;  /* 0x0000000000067805 */ /* 0x000fe2000001ff00 */
[----:B------:R-:W-:Y:S01]  /*0240*/  CS2R R8, SRZ ;  /* 0x0000000000087805 */ /* 0x000fe2000001ff00 */
[----:B------:R-:W-:Y:S01]  /*0250*/  CS2R R10, SRZ ;  /* 0x00000000000a7805 */ /* 0x000fe2000001ff00 */
[----:B------:R-:W-:-:S13]  /*0260*/  ISETP.LT.U32.AND.EX P0, PT, R2, RZ, !P2, P0 ;  /* 0x000000ff0200720c */ /* 0x000fda0005701100 */
[----:B------:R-:W-:Y:S01]  /*0270*/  @P0 IMAD.MOV.U32 R2, RZ, RZ, 0x0 ;  /* 0x00000000ff020424 */ /* 0x000fe200078e00ff */
[----:B------:R-:W-:Y:S01]  /*0280*/  @P0 MOV R12, 0x0 ;  /* 0x00000000000c0802 */ /* 0x000fe20000000f00 */
[----:B------:R-:W-:Y:S02]  /*0290*/  @P0 IMAD.MOV.U32 R3, RZ, RZ, 0x14f00000 ;  /* 0x14f00000ff030424 */ /* 0x000fe400078e00ff */
[----:B------:R-:W-:Y:S01]  /*02a0*/  @P0 IMAD.MOV.U32 R13, RZ, RZ, 0x14f00000 ;  /* 0x14f00000ff0d0424 */ /* 0x000fe200078e00ff */
[----:B------:R0:W1:Y:S08]  /*02b0*/  @P0 R2UR UR4, R2 ;  /* 0x00000000020403c2 */ /* 0x00007000000e0000 */
[----:B------:R0:W1:Y:S08]  /*02c0*/  @P0 R2UR UR5, R3 ;  /* 0x00000000030503c2 */ /* 0x00007000000e0000 */
[----:B------:R2:W3:Y:S01]  /*02d0*/  @P0 R2UR UR6, R12 ;  /* 0x000000000c0603c2 */ /* 0x0004e200000e0000 */
[----:B0-----:R-:W-:-:S07]  /*02e0*/  IMAD.WIDE R2, R27, R28, c[0x0][0x168] ;  /* 0x00005a001b027625 */ /* 0x001fce00078e021c */
[----:B------:R2:W3:Y:S02]  /*02f0*/  @P0 R2UR UR7, R13 ;  /* 0x000000000d0703c2 */ /* 0x0004e400000e0000 */
[----:B--2---:R-:W-:Y:S01]  /*0300*/  IMAD.WIDE R12, R26, R28, c[0x0][0x160] ;  /* 0x000058001a0c7625 */ /* 0x004fe200078e021c */
[----:B-1----:R-:W2:Y:S04]  /*0310*/  @P0 LDG.E.EL.128 R4, desc[UR4][R2.64] ;  /* 0x0000000402040981 */ /* 0x002ea8200c2e1d00 */
[----:B---3--:R-:W2:Y:S02]  /*0320*/  @P0 LDG.E.EL.128 R8, desc[UR6][R12.64] ;  /* 0x000000060c080981 */ /* 0x008ea4200c2e1d00 */
[----:B--2---:R-:W-:Y:S01]  /*0330*/  FADD R11, R11, R7 ;  /* 0x000000070b0b7221 */ /* 0x004fe20000000000 */
[----:B------:R-:W-:Y:S01]  /*0340*/  FADD R10, R10, R6 ;  /* 0x000000060a0a7221 */ /* 0x000fe20000000000 */
[----:B------:R-:W-:-:S03]  /*0350*/  FADD R4, R8, R4 ;  /* 0x0000000408047221 */ /* 0x000fc60000000000 */
[----:B------:R-:W-:-:S04]  /*0360*/  FSETP.GT.AND P1, PT, R18, R11, PT ;  /* 0x0000000b1200720b */ /* 0x000fc80003f24000 */
[C---:B------:R-:W-:Y:S02]  /*0370*/  FSEL R7, R18.reuse, R11, P1 ;  /* 0x0000000b12077208 */ /* 0x040fe40000800000 */
[----:B------:R-:W-:-:S04]  /*0380*/  FSETP.NAN.AND P1, PT, R18, R18, PT ;  /* 0x000000121200720b */ /* 0x000fc80003f28000 */
[----:B------:R-:W-:Y:S02]  /*0390*/  FSEL R7, R18, R7, P1 ;  /* 0x0000000712077208 */ /* 0x000fe40000800000 */
[----:B------:R-:W-:-:S03]  /*03a0*/  FSETP.NEU.AND P1, PT, R11, -INF , P0 ;  /* 0xff8000000b00780b */ /* 0x000fc6000072d000 */
[----:B------:R-:W-:Y:S01]  /*03b0*/  FADD R26, -R7, R18 ;  /* 0x00000012071a7221 */ /* 0x000fe20000000100 */
[----:B------:R-:W-:Y:S01]  /*03c0*/  PLOP3.LUT P3, PT, P3, P1, PT, 0xa8, 0x0 ;  /* 0x000000000000781c */ /* 0x000fe20001f63570 */
[----:B------:R-:W-:Y:S01]  /*03d0*/  FADD R11, R11, -R7 ;  /* 0x800000070b0b7221 */ /* 0x000fe20000000000 */
[----:B------:R-:W-:Y:S01]  /*03e0*/  FSEL R18, R7, R18, P0 ;  /* 0x0000001207127208 */ /* 0x000fe20000000000 */
[----:B------:R-:W-:Y:S02]  /*03f0*/  FMUL R26, R26, 1.4426950216293334961 ;  /* 0x3fb8aa3b1a1a7820 */ /* 0x000fe40000400000 */
[----:B------:R-:W-:-:S03]  /*0400*/  FMUL R12, R11, 1.4426950216293334961 ;  /* 0x3fb8aa3b0b0c7820 */ /* 0x000fc60000400000 */
[----:B------:R-:W-:-:S13]  /*0410*/  FSETP.GEU.AND P1, PT, R26, -126, PT ;  /* 0xc2fc00001a00780b */ /* 0x000fda0003f2e000 */
[----:B------:R-:W-:-:S04]  /*0420*/  @!P1 FMUL R26, R26, 0.5 ;  /* 0x3f0000001a1a9820 */ /* 0x000fc80000400000 */
[----:B------:R-:W0:Y:S02]  /*0430*/  MUFU.EX2 R3, R26 ;  /* 0x0000001a00037308 */ /* 0x000e240000000800 */
[----:B0-----:R-:W-:Y:S01]  /*0440*/  @!P1 FMUL R3, R3, R3 ;  /* 0x0000000303039220 */ /* 0x001fe20000400000 */
[----:B------:R-:W-:-:S13]  /*0450*/  FSETP.GEU.AND P1, PT, R12, -126, PT ;  /* 0xc2fc00000c00780b */ /* 0x000fda0003f2e000 */
[----:B------:R-:W-:-:S04]  /*0460*/  @!P1 FMUL R12, R12, 0.5 ;  /* 0x3f0000000c0c9820 */ /* 0x000fc80000400000 */
[----:B------:R-:W0:Y:S02]  /*0470*/  MUFU.EX2 R2, R12 ;  /* 0x0000000c00027308 */ /* 0x000e240000000800 */
[----:B0-----:R-:W-:Y:S01]  /*0480*/  @!P1 FMUL R2, R2, R2 ;  /* 0x0000000202029220 */ /* 0x001fe20000400000 */
[----:B------:R-:W-:-:S04]  /*0490*/  FSETP.GT.AND P1, PT, R19, R10, PT ;  /* 0x0000000a1300720b */ /* 0x000fc80003f24000 */
[C---:B------:R-:W-:Y:S02]  /*04a0*/  FSEL R6, R19.reuse, R10, P1 ;  /* 0x0000000a13067208 */ /* 0x040fe40000800000 */
[----:B------:R-:W-:-:S04]  /*04b0*/  FSETP.NAN.AND P1, PT, R19, R19, PT ;  /* 0x000000131300720b */ /* 0x000fc80003f28000 */
[----:B------:R-:W-:Y:S02]  /*04c0*/  FSEL R6, R19, R6, P1 ;  /* 0x0000000613067208 */ /* 0x000fe40000800000 */
[----:B------:R-:W-:-:S03]  /*04d0*/  FSETP.NEU.AND P1, PT, R7, -INF , PT ;  /* 0xff8000000700780b */ /* 0x000fc60003f2d000 */
[----:B------:R-:W-:Y:S01]  /*04e0*/  FADD R11, -R6, R19 ;  /* 0x00000013060b7221 */ /* 0x000fe20000000100 */
[----:B------:R-:W-:Y:S02]  /*04f0*/  FSEL R3, R3, 1, P1 ;  /* 0x3f80000003037808 */ /* 0x000fe40000800000 */
[----:B------:R-:W-:Y:S01]  /*0500*/  FSEL R2, R2, 1, P1 ;  /* 0x3f80000002027808 */ /* 0x000fe20000800000 */
[----:B------:R-:W-:Y:S01]  /*0510*/  FMUL R12, R11, 1.4426950216293334961 ;  /* 0x3fb8aa3b0b0c7820 */ /* 0x000fe20000400000 */
[C---:B------:R-:W-:Y:S01]  /*0520*/  FSETP.NEU.AND P1, PT, R10.reuse, -INF , P0 ;  /* 0xff8000000a00780b */ /* 0x040fe2000072d000 */
[----:B------:R-:W-:Y:S01]  /*0530*/  FADD R10, R10, -R6 ;  /* 0x800000060a0a7221 */ /* 0x000fe20000000000 */
[----:B------:R-:W-:Y:S01]  /*0540*/  FADD R11, R9, R5 ;  /* 0x00000005090b7221 */ /* 0x000fe20000000000 */
[----:B------:R-:W-:Y:S01]  /*0550*/  FSEL R19, R6, R19, P0 ;  /* 0x0000001306137208 */ /* 0x000fe20000000000 */
[----:B------:R-:W-:Y:S01]  /*0560*/  @P0 FFMA R21, R3, R21, R2 ;  /* 0x0000001503150223 */ /* 0x000fe20000000002 */
[----:B------:R-:W-:Y:S01]  /*0570*/  PLOP3.LUT P6, PT, P6, P1, PT, 0xa8, 0x0 ;  /* 0x000000000000781c */ /* 0x000fe200037c3570 */
[----:B------:R-:W-:Y:S01]  /*0580*/  FMUL R26, R10, 1.4426950216293334961 ;  /* 0x3fb8aa3b0a1a7820 */ /* 0x000fe20000400000 */
        /* <DEDUP_REMOVED lines=54> */
[----:B------:R-:W-:-:S04]  /*08f0*/  FSETP.NEU.AND P1, PT, R8, -INF , PT ;  /* 0xff8000000800780b */ /* 0x000fc80003f2d000 */
[----:B------:R-:W-:Y:S02]  /*0900*/  FSEL R13, R12, 1, P1 ;  /* 0x3f8000000c0d7808 */ /* 0x000fe40000800000 */
[----:B------:R-:W-:Y:S02]  /*0910*/  FSEL R12, R27, 1, P1 ;  /* 0x3f8000001b0c7808 */ /* 0x000fe40000800000 */
[----:B------:R-:W-:-:S03]  /*0920*/  IADD3 R25, P1, R25, 0x8, RZ ;  /* 0x0000000819197810 */ /* 0x000fc60007f3e0ff */
[----:B------:R-:W-:Y:S02]  /*0930*/  @P0 FFMA R16, R13, R16, R12 ;  /* 0x000000100d100223 */ /* 0x000fe4000000000c */
[----:B------:R-:W-:Y:S01]  /*0940*/  IMAD.X R24, RZ, RZ, R24, P1 ;  /* 0x000000ffff187224 */ /* 0x000fe200008e0618 */
[----:B------:R-:W-:-:S04]  /*0950*/  ISETP.GE.U32.AND P1, PT, R25, 0x144, PT ;  /* 0x000001441900780c */ /* 0x000fc80003f26070 */
[----:B------:R-:W-:-:S13]  /*0960*/  ISETP.GE.U32.AND.EX P1, PT, R24, RZ, PT, P1 ;  /* 0x000000ff1800720c */ /* 0x000fda0003f26110 */
[----:B------:R-:W-:Y:S05]  /*0970*/  @!P1 BRA `(.L_x_0) ;  /* 0xfffff84000009947 */ /* 0x000fea000383ffff */
[C---:B------:R-:W-:Y:S01]  /*0980*/  FSETP.NAN.AND P1, PT, R17.reuse, R17, PT ;  /* 0x000000111100720b */ /* 0x040fe20003f28000 */
[----:B------:R-:W-:Y:S01]  /*0990*/  ULDC.64 UR4, c[0x0][0x118] ;  /* 0x0000460000047ab9 */ /* 0x000fe20000000a00 */
[CC--:B------:R-:W-:Y:S02]  /*09a0*/  FSETP.GT.AND P0, PT, R17.reuse, R20.reuse, PT ;  /* 0x000000141100720b */ /* 0x0c0fe40003f04000 */
[C---:B------:R-:W-:Y:S02]  /*09b0*/  FSEL R2, R17.reuse, R20, P1 ;  /* 0x0000001411027208 */ /* 0x040fe40000800000 */
[----:B------:R-:W-:Y:S02]  /*09c0*/  SEL R4, RZ, 0x1fffe, !P5 ;  /* 0x0001fffeff047807 */ /* 0x000fe40006800000 */
[----:B------:R-:W-:-:S04]  /*09d0*/  FSEL R2, R17, R2, P0 ;  /* 0x0000000211027208 */ /* 0x000fc80000000000 */
[C---:B------:R-:W-:Y:S02]  /*09e0*/  FSETP.GT.AND P0, PT, R2.reuse, R19, PT ;  /* 0x000000130200720b */ /* 0x040fe40003f04000 */
[----:B------:R-:W-:-:S11]  /*09f0*/  FSETP.NAN.AND P1, PT, R2, R2, PT ;  /* 0x000000020200720b */ /* 0x000fd60003f28000 */
[----:B------:R-:W-:-:S04]  /*0a00*/  @!P0 FSEL R2, R2, R19, P1 ;  /* 0x0000001302028208 */ /* 0x000fc80000800000 */
[C---:B------:R-:W-:Y:S02]  /*0a10*/  FSETP.GT.AND P0, PT, R2.reuse, R18, PT ;  /* 0x000000120200720b */ /* 0x040fe40003f04000 */
[----:B------:R-:W-:-:S11]  /*0a20*/  FSETP.NAN.AND P1, PT, R2, R2, PT ;  /* 0x000000020200720b */ /* 0x000fd60003f28000 */
[----:B------:R-:W-:-:S04]  /*0a30*/  @!P0 FSEL R2, R2, R18, P1 ;  /* 0x0000001202028208 */ /* 0x000fc80000800000 */
[C---:B------:R-:W-:Y:S01]  /*0a40*/  FSETP.NAN.AND P1, PT, R2.reuse, R2, PT ;  /* 0x000000020200720b */ /* 0x040fe20003f28000 */
[----:B------:R-:W0:Y:S02]  /*0a50*/  SHFL.BFLY PT, R3, R2, 0x1, 0x1f ;  /* 0x0c201f0002037f89 */ /* 0x000e2400000e0000 */
[----:B0-----:R-:W-:-:S10]  /*0a60*/  FSETP.GT.AND P0, PT, R2, R3, PT ;  /* 0x000000030200720b */ /* 0x001fd40003f04000 */
[----:B------:R-:W-:Y:S02]  /*0a70*/  @!P1 FSEL R2, R2, R3, P0 ;  /* 0x0000000302029208 */ /* 0x000fe40000000000 */
[----:B------:R-:W-:Y:S02]  /*0a80*/  SEL R3, RZ, 0x1, !P4 ;  /* 0x00000001ff037807 */ /* 0x000fe40006000000 */
[----:B------:R-:W-:Y:S01]  /*0a90*/  FSETP.NEU.AND P0, PT, R2, -INF , PT ;  /* 0xff8000000200780b */ /* 0x000fe20003f0d000 */
[--C-:B------:R-:W-:Y:S01]  /*0aa0*/  FADD R20, R20, -R2.reuse ;  /* 0x8000000214147221 */ /* 0x100fe20000000000 */
[--C-:B------:R-:W-:Y:S01]  /*0ab0*/  FADD R17, R17, -R2.reuse ;  /* 0x8000000211117221 */ /* 0x100fe20000000000 */
[--C-:B------:R-:W-:Y:S01]  /*0ac0*/  FADD R19, R19, -R2.reuse ;  /* 0x8000000213137221 */ /* 0x100fe20000000000 */
[----:B------:R-:W-:Y:S01]  /*0ad0*/  FADD R18, R18, -R2 ;  /* 0x8000000212127221 */ /* 0x000fe20000000000 */
[----:B------:R-:W-:Y:S01]  /*0ae0*/  FMUL R20, R20, 1.4426950216293334961 ;  /* 0x3fb8aa3b14147820 */ /* 0x000fe20000400000 */
[----:B------:R-:W-:Y:S01]  /*0af0*/  FMUL R17, R17, 1.4426950216293334961 ;  /* 0x3fb8aa3b11117820 */ /* 0x000fe20000400000 */
[----:B------:R-:W-:Y:S01]  /*0b00*/  FMUL R19, R19, 1.4426950216293334961 ;  /* 0x3fb8aa3b13137820 */ /* 0x000fe20000400000 */
[----:B------:R-:W-:Y:S01]  /*0b10*/  FMUL R18, R18, 1.4426950216293334961 ;  /* 0x3fb8aa3b12127820 */ /* 0x000fe20000400000 */
[----:B------:R-:W-:-:S02]  /*0b20*/  IADD3 R5, R3, R4, RZ ;  /* 0x0000000403057210 */ /* 0x000fc40007ffe0ff */
[----:B------:R-:W-:Y:S02]  /*0b30*/  FSEL R20, R20, RZ, P0 ;  /* 0x000000ff14147208 */ /* 0x000fe40000000000 */
[----:B------:R-:W-:Y:S02]  /*0b40*/  FSEL R17, R17, RZ, P0 ;  /* 0x000000ff11117208 */ /* 0x000fe40000000000 */
[----:B------:R-:W-:Y:S02]  /*0b50*/  FSETP.GEU.AND P1, PT, R20, -126, PT ;  /* 0xc2fc00001400780b */ /* 0x000fe40003f2e000 */
[----:B------:R-:W-:Y:S02]  /*0b60*/  FSEL R19, R19, RZ, P0 ;  /* 0x000000ff13137208 */ /* 0x000fe40000000000 */
[----:B------:R-:W-:Y:S02]  /*0b70*/  FSETP.GEU.AND P4, PT, R17, -126, PT ;  /* 0xc2fc00001100780b */ /* 0x000fe40003f8e000 */
[----:B------:R-:W-:-:S02]  /*0b80*/  FSETP.GEU.AND P5, PT, R19, -126, PT ;  /* 0xc2fc00001300780b */ /* 0x000fc40003fae000 */
[----:B------:R-:W-:Y:S02]  /*0b90*/  FSEL R18, R18, RZ, P0 ;  /* 0x000000ff12127208 */ /* 0x000fe40000000000 */
[----:B------:R-:W-:Y:S02]  /*0ba0*/  SEL R4, RZ, 0x7fff8, !P3 ;  /* 0x0007fff8ff047807 */ /* 0x000fe40005800000 */
[----:B------:R-:W-:Y:S01]  /*0bb0*/  FSETP.GEU.AND P0, PT, R18, -126, PT ;  /* 0xc2fc00001200780b */ /* 0x000fe20003f0e000 */
[----:B------:R-:W-:Y:S01]  /*0bc0*/  @!P1 FMUL R20, R20, 0.5 ;  /* 0x3f00000014149820 */ /* 0x000fe20000400000 */
[----:B------:R-:W-:Y:S02]  /*0bd0*/  SEL R3, RZ, 0x4, !P6 ;  /* 0x00000004ff037807 */ /* 0x000fe40007000000 */
[----:B------:R-:W-:Y:S01]  /*0be0*/  LOP3.LUT R5, R5, 0x3, RZ, 0xc0, !PT ;  /* 0x0000000305057812 */ /* 0x000fe200078ec0ff */
[----:B------:R-:W-:Y:S02]  /*0bf0*/  @!P4 FMUL R17, R17, 0.5 ;  /* 0x3f0000001111c820 */ /* 0x000fe40000400000 */
[----:B------:R-:W0:Y:S01]  /*0c00*/  MUFU.EX2 R20, R20 ;  /* 0x0000001400147308 */ /* 0x000e220000000800 */
[----:B------:R-:W-:Y:S01]  /*0c10*/  @!P5 FMUL R19, R19, 0.5 ;  /* 0x3f0000001313d820 */ /* 0x000fe20000400000 */
[----:B------:R-:W-:-:S04]  /*0c20*/  IADD3 R3, R5, R4, R3 ;  /* 0x0000000405037210 */ /* 0x000fc80007ffe003 */
[----:B------:R-:W-:Y:S02]  /*0c30*/  @!P0 FMUL R18, R18, 0.5 ;  /* 0x3f00000012128820 */ /* 0x000fe40000400000 */
[----:B------:R-:W1:Y:S08]  /*0c40*/  MUFU.EX2 R17, R17 ;  /* 0x0000001100117308 */ /* 0x000e700000000800 */
[----:B------:R-:W2:Y:S01]  /*0c50*/  MUFU.EX2 R19, R19 ;  /* 0x0000001300137308 */ /* 0x000ea20000000800 */
[----:B0-----:R-:W-:Y:S01]  /*0c60*/  @!P1 FMUL R20, R20, R20 ;  /* 0x0000001414149220 */ /* 0x001fe20000400000 */
[----:B------:R-:W-:-:S03]  /*0c70*/  LOP3.LUT P1, RZ, R3, 0xf, RZ, 0xc0, !PT ;  /* 0x0000000f03ff7812 */ /* 0x000fc6000782c0ff */
[----:B------:R-:W-:Y:S01]  /*0c80*/  FMUL R23, R23, R20 ;  /* 0x0000001417177220 */ /* 0x000fe20000400000 */
[----:B------:R-:W-:Y:S02]  /*0c90*/  SEL R4, RZ, 0x1, !P1 ;  /* 0x00000001ff047807 */ /* 0x000fe40004800000 */
[----:B------:R-:W0:Y:S01]  /*0ca0*/  MUFU.EX2 R18, R18 ;  /* 0x0000001200127308 */ /* 0x000e220000000800 */
[----:B-1----:R-:W-:Y:S02]  /*0cb0*/  @!P4 FMUL R17, R17, R17 ;  /* 0x000000111111c220 */ /* 0x002fe40000400000 */
[----:B------:R-:W1:Y:S02]  /*0cc0*/  SHFL.BFLY PT, R3, R4, 0x1, 0x1f ;  /* 0x0c201f0004037f89 */ /* 0x000e6400000e0000 */
[----:B------:R-:W-:Y:S01]  /*0cd0*/  FFMA R23, R16, R17, R23 ;  /* 0x0000001110177223 */ /* 0x000fe20000000017 */
[----:B------:R-:W-:Y:S01]  /*0ce0*/  IMAD.MOV.U32 R16, RZ, RZ, RZ ;  /* 0x000000ffff107224 */ /* 0x000fe200078e00ff */
[----:B--2---:R-:W-:-:S04]  /*0cf0*/  @!P5 FMUL R19, R19, R19 ;  /* 0x000000131313d220 */ /* 0x004fc80000400000 */
[----:B------:R-:W-:Y:S01]  /*0d00*/  FFMA R22, R22, R19, R23 ;  /* 0x0000001316167223 */ /* 0x000fe20000000017 */
[----:B0-----:R-:W-:-:S04]  /*0d10*/  @!P0 FMUL R18, R18, R18 ;  /* 0x0000001212128220 */ /* 0x001fc80000400000 */
[----:B------:R-:W-:-:S05]  /*0d20*/  FFMA R22, R21, R18, R22 ;  /* 0x0000001215167223 */ /* 0x000fca0000000016 */
[----:B------:R-:W0:Y:S01]  /*0d30*/  SHFL.BFLY PT, R17, R22, 0x1, 0x1f ;  /* 0x0c201f0016117f89 */ /* 0x000e2200000e0000 */
[----:B-1----:R-:W-:Y:S01]  /*0d40*/  LOP3.LUT P1, RZ, R3, 0xff, R4, 0xc8, !PT ;  /* 0x000000ff03ff7812 */ /* 0x002fe2000782c804 */
[----:B------:R-:W-:Y:S01]  /*0d50*/  IMAD.MOV.U32 R3, RZ, RZ, RZ ;  /* 0x000000ffff037224 */ /* 0x000fe200078e00ff */
[----:B0-----:R-:W-:-:S04]  /*0d60*/  FADD R17, R22, R17 ;  /* 0x0000001116117221 */ /* 0x001fc80000000000 */
.L_x_1:
        /* <DEDUP_REMOVED lines=8> */
[----:B------:R-:W-:-:S02]  /*0df0*/  IMAD.WIDE R18, R18, R21, c[0x0][0x168] ;  /* 0x00005a0012127625 */ /* 0x000fc400078e0215 */
[----:B------:R-:W-:Y:S02]  /*0e00*/  ISETP.LT.U32.AND.EX P0, PT, R4, RZ, !P2, P0 ;  /* 0x000000ff0400720c */ /* 0x000fe40005701100 */
[----:B------:R-:W-:-:S11]  /*0e10*/  CS2R R4, SRZ ;  /* 0x0000000000047805 */ /* 0x000fd6000001ff00 */
[----:B------:R-:W-:Y:S01]  /*0e20*/  @P0 IMAD.MOV.U32 R10, RZ, RZ, 0x0 ;  /* 0x00000000ff0a0424 */ /* 0x000fe200078e00ff */
[----:B------:R-:W-:Y:S01]  /*0e30*/  @P0 MOV R12, 0x0 ;  /* 0x00000000000c0802 */ /* 0x000fe20000000f00 */
[----:B------:R-:W-:Y:S02]  /*0e40*/  @P0 IMAD.MOV.U32 R11, RZ, RZ, 0x12f00000 ;  /* 0x12f00000ff0b0424 */ /* 0x000fe400078e00ff */
[----:B------:R-:W-:Y:S01]  /*0e50*/  @P0 IMAD.MOV.U32 R13, RZ, RZ, 0x12f00000 ;  /* 0x12f00000ff0d0424 */ /* 0x000fe200078e00ff */
[----:B------:R0:W1:Y:S08]  /*0e60*/  @P0 R2UR UR6, R10 ;  /* 0x000000000a0603c2 */ /* 0x00007000000e0000 */
[----:B------:R0:W1:Y:S08]  /*0e70*/  @P0 R2UR UR7, R11 ;  /* 0x000000000b0703c2 */ /* 0x00007000000e0000 */
[----:B------:R2:W3:Y:S01]  /*0e80*/  @P0 R2UR UR8, R12 ;  /* 0x000000000c0803c2 */ /* 0x0004e200000e0000 */
[----:B0-----:R-:W-:-:S07]  /*0e90*/  CS2R R10, SRZ ;  /* 0x00000000000a7805 */ /* 0x001fce000001ff00 */
[----:B------:R2:W3:Y:S02]  /*0ea0*/  @P0 R2UR UR9, R13 ;  /* 0x000000000d0903c2 */ /* 0x0004e400000e0000 */
[----:B--2---:R-:W-:Y:S01]  /*0eb0*/  IMAD.WIDE R12, R20, R21, c[0x0][0x160] ;  /* 0x00005800140c7625 */ /* 0x004fe200078e0215 */
[----:B-1----:R-:W2:Y:S04]  /*0ec0*/  @P0 LDG.E.EF.128 R4, desc[UR6][R18.64] ;  /* 0x0000000612040981 */ /* 0x002ea8200c0e1d00 */
[----:B---3--:R-:W2:Y:S02]  /*0ed0*/  @P0 LDG.E.EF.128 R8, desc[UR8][R12.64] ;  /* 0x000000080c080981 */ /* 0x008ea4200c0e1d00 */
[----:B--2---:R-:W-:Y:S01]  /*0ee0*/  FADD R21, R8, R4 ;  /* 0x0000000408157221 */ /* 0x004fe20000000000 */
[----:B------:R-:W-:Y:S01]  /*0ef0*/  FADD R5, R9, R5 ;  /* 0x0000000509057221 */ /* 0x000fe20000000000 */
[----:B------:R-:W-:-:S02]  /*0f00*/  FADD R7, R11, R7 ;  /* 0x000000070b077221 */ /* 0x000fc40000000000 */
[C---:B------:R-:W-:Y:S01]  /*0f10*/  FADD R21, -R2.reuse, R21 ;  /* 0x0000001502157221 */ /* 0x040fe20000000100 */
[C---:B------:R-:W-:Y:S01]  /*0f20*/  FADD R5, -R2.reuse, R5 ;  /* 0x0000000502057221 */ /* 0x040fe20000000100 */
[----:B------:R-:W-:Y:S02]  /*0f30*/  FADD R7, -R2, R7 ;  /* 0x0000000702077221 */ /* 0x000fe40000000100 */
[----:B------:R-:W-:Y:S01]  /*0f40*/  FMUL R21, R21, 1.4426950216293334961 ;  /* 0x3fb8aa3b15157820 */ /* 0x000fe20000400000 */
[----:B------:R-:W-:Y:S01]  /*0f50*/  FMUL R8, R5, 1.4426950216293334961 ;  /* 0x3fb8aa3b05087820 */ /* 0x000fe20000400000 */
[----:B------:R-:W-:Y:S01]  /*0f60*/  FADD R5, R10, R6 ;  /* 0x000000060a057221 */ /* 0x000fe20000000000 */
[----:B------:R-:W-:Y:S01]  /*0f70*/  FMUL R9, R7, 1.4426950216293334961 ;  /* 0x3fb8aa3b07097820 */ /* 0x000fe20000400000 */
[----:B------:R-:W-:Y:S01]  /*0f80*/  FMUL R10, R17, 0.25 ;  /* 0x3e800000110a7820 */ /* 0x000fe20000400000 */
[----:B------:R-:W-:Y:S01]  /*0f90*/  FSETP.GEU.AND P3, PT, R21, -126, PT ;  /* 0xc2fc00001500780b */ /* 0x000fe20003f6e000 */
[----:B------:R-:W-:Y:S01]  /*0fa0*/  FADD R5, -R2, R5 ;  /* 0x0000000502057221 */ /* 0x000fe20000000100 */
[----:B------:R-:W-:-:S02]  /*0fb0*/  FSETP.GEU.AND P6, PT, R8, -126, PT ;  /* 0xc2fc00000800780b */ /* 0x000fc40003fce000 */
[----:B------:R-:W-:Y:S01]  /*0fc0*/  FSETP.GEU.AND P4, PT, R9, -126, PT ;  /* 0xc2fc00000900780b */ /* 0x000fe20003f8e000 */
[----:B------:R-:W-:-:S05]  /*0fd0*/  FMUL R6, R5, 1.4426950216293334961 ;  /* 0x3fb8aa3b05067820 */ /* 0x000fca0000400000 */
[----:B------:R-:W-:-:S03]  /*0fe0*/  FSETP.GEU.AND P5, PT, R6, -126, PT ;  /* 0xc2fc00000600780b */ /* 0x000fc60003fae000 */
[----:B------:R-:W-:Y:S02]  /*0ff0*/  @!P3 FMUL R21, R21, 0.5 ;  /* 0x3f0000001515b820 */ /* 0x000fe40000400000 */
[----:B------:R-:W-:Y:S02]  /*1000*/  @!P6 FMUL R8, R8, 0.5 ;  /* 0x3f0000000808e820 */ /* 0x000fe40000400000 */
[----:B------:R-:W0:Y:S01]  /*1010*/  MUFU.EX2 R4, R21 ;  /* 0x0000001500047308 */ /* 0x000e220000000800 */
[----:B------:R-:W-:-:S05]  /*1020*/  @!P4 FMUL R9, R9, 0.5 ;  /* 0x3f0000000909c820 */ /* 0x000fca0000400000 */
[----:B------:R-:W-:Y:S02]  /*1030*/  @!P5 FMUL R6, R6, 0.5 ;  /* 0x3f0000000606d820 */ /* 0x000fe40000400000 */
[----:B------:R-:W1:Y:S01]  /*1040*/  MUFU.EX2 R5, R8 ;  /* 0x0000000800057308 */ /* 0x000e620000000800 */
[----:B0-----:R-:W-:Y:S01]  /*1050*/  @!P3 FMUL R4, R4, R4 ;  /* 0x000000040404b220 */ /* 0x001fe20000400000 */
[----:B------:R-:W-:-:S06]  /*1060*/  FSETP.GEU.AND P3, PT, |R17|, 1.175494350822287508e-38, PT ;  /* 0x008000001100780b */ /* 0x000fcc0003f6e200 */
[----:B------:R-:W0:Y:S01]  /*1070*/  MUFU.EX2 R7, R6 ;  /* 0x0000000600077308 */ /* 0x000e220000000800 */
[----:B-1----:R-:W-:Y:S01]  /*1080*/  @!P6 FMUL R5, R5, R5 ;  /* 0x000000050505e220 */ /* 0x002fe20000400000 */
[----:B------:R-:W-:-:S06]  /*1090*/  FSETP.GT.AND P6, PT, |R17|, 8.50705917302346158658e+37, PT ;  /* 0x7e8000001100780b */ /* 0x000fcc0003fc4200 */
[----:B------:R-:W1:Y:S01]  /*10a0*/  MUFU.EX2 R8, R9 ;  /* 0x0000000900087308 */ /* 0x000e620000000800 */
[----:B------:R-:W-:-:S05]  /*10b0*/  FSEL R10, R10, R17, P6 ;  /* 0x000000110a0a7208 */ /* 0x000fca0003000000 */
[----:B------:R-:W-:Y:S01]  /*10c0*/  @!P3 FMUL R10, R10, 16777216 ;  /* 0x4b8000000a0ab820 */ /* 0x000fe20000400000 */
[----:B0-----:R-:W-:Y:S01]  /*10d0*/  @!P5 FMUL R7, R7, R7 ;  /* 0x000000070707d220 */ /* 0x001fe20000400000 */
[----:B------:R-:W-:-:S03]  /*10e0*/  @P6 FMUL R4, R4, 0.25 ;  /* 0x3e80000004046820 */ /* 0x000fc60000400000 */
[----:B------:R-:W-:Y:S01]  /*10f0*/  @P6 FMUL R7, R7, 0.25 ;  /* 0x3e80000007076820 */ /* 0x000fe20000400000 */
[----:B------:R-:W0:Y:S01]  /*1100*/  MUFU.RCP R10, R10 ;  /* 0x0000000a000a7308 */ /* 0x000e220000001000 */
[----:B------:R-:W-:Y:S01]  /*1110*/  @P6 FMUL R5, R5, 0.25 ;  /* 0x3e80000005056820 */ /* 0x000fe20000400000 */
[----:B-1----:R-:W-:Y:S01]  /*1120*/  @!P4 FMUL R8, R8, R8 ;  /* 0x000000080808c220 */ /* 0x002fe20000400000 */
[----:B------:R-:W-:Y:S01]  /*1130*/  @!P3 FMUL R7, R7, 16777216 ;  /* 0x4b8000000707b820 */ /* 0x000fe20000400000 */
[----:B------:R-:W-:Y:S01]  /*1140*/  @!P3 FMUL R4, R4, 16777216 ;  /* 0x4b8000000404b820 */ /* 0x000fe20000400000 */
[----:B------:R-:W-:Y:S01]  /*1150*/  @!P3 FMUL R5, R5, 16777216 ;  /* 0x4b8000000505b820 */ /* 0x000fe20000400000 */
[----:B------:R-:W-:-:S04]  /*1160*/  @P6 FMUL R8, R8, 0.25 ;  /* 0x3e80000008086820 */ /* 0x000fc80000400000 */
[----:B------:R-:W-:Y:S01]  /*1170*/  @!P3 FMUL R8, R8, 16777216 ;  /* 0x4b8000000808b820 */ /* 0x000fe20000400000 */
[C---:B0-----:R-:W-:Y:S01]  /*1180*/  FMUL R6, R10.reuse, R7 ;  /* 0x000000070a067220 */ /* 0x041fe20000400000 */
[C---:B------:R-:W-:Y:S01]  /*1190*/  FMUL R4, R10.reuse, R4 ;  /* 0x000000040a047220 */ /* 0x040fe20000400000 */
[C---:B------:R-:W-:Y:S01]  /*11a0*/  FMUL R5, R10.reuse, R5 ;  /* 0x000000050a057220 */ /* 0x040fe20000400000 */
[----:B------:R-:W-:Y:S02]  /*11b0*/  FMUL R7, R10, R8 ;  /* 0x000000080a077220 */ /* 0x000fe40000400000 */
[----:B------:R-:W-:Y:S02]  /*11c0*/  SEL R6, R6, RZ, P1 ;  /* 0x000000ff06067207 */ /* 0x000fe40000800000 */
[----:B------:R-:W-:Y:S02]  /*11d0*/  SEL R4, R4, RZ, P1 ;  /* 0x000000ff04047207 */ /* 0x000fe40000800000 */
[----:B------:R-:W-:-:S02]  /*11e0*/  SEL R5, R5, RZ, P1 ;  /* 0x000000ff05057207 */ /* 0x000fc40000800000 */
[----:B------:R-:W-:-:S05]  /*11f0*/  SEL R7, R7, RZ, P1 ;  /* 0x000000ff07077207 */ /* 0x000fca0000800000 */
[----:B------:R0:W-:Y:S01]  /*1200*/  @P0 STG.E.128 [R12.64], R4 ;  /* 0x000000040c000986 */ /* 0x0001e2000c101d04 */
[----:B------:R-:W-:-:S04]  /*1210*/  IADD3 R3, P0, R3, 0x8, RZ ;  /* 0x0000000803037810 */ /* 0x000fc80007f1e0ff */
[----:B------:R-:W-:Y:S02]  /*1220*/  IADD3.X R16, RZ, R16, RZ, P0, !PT ;  /* 0x00000010ff107210 */ /* 0x000fe400007fe4ff */
[----:B------:R-:W-:-:S04]  /*1230*/  ISETP.GE.U32.AND P0, PT, R3, 0x144, PT ;  /* 0x000001440300780c */ /* 0x000fc80003f06070 */
[----:B------:R-:W-:-:S13]  /*1240*/  ISETP.GE.U32.AND.EX P0, PT, R16, RZ, PT, P0 ;  /* 0x000000ff1000720c */ /* 0x000fda0003f06100 */
[----:B0-----:R-:W-:Y:S05]  /*1250*/  @!P0 BRA `(.L_x_1) ;  /* 0xfffffb1000008947 */ /* 0x001fea000383ffff */
[----:B------:R-:W-:Y:S05]  /*1260*/  EXIT ;  /* 0x000000000000794d */ /* 0x000fea0003800000 */
.L_x_2:
[----:B------:R-:W-:-:S00]  /*1270*/  BRA `(.L_x_2) ;  /* 0xfffffff000007947 */ /* 0x000fc0000383ffff */
[----:B------:R-:W-:-:S00]  /*1280*/  NOP ;  /* 0x0000000000007918 */ /* 0x000fc00000000000 */
[----:B------:R-:W-:-:S00]  /*1290*/  NOP ;  /* 0x0000000000007918 */ /* 0x000fc00000000000 */
[----:B------:R-:W-:-:S00]  /*12a0*/  NOP ;  /* 0x0000000000007918 */ /* 0x000fc00000000000 */
[----:B------:R-:W-:-:S00]  /*12b0*/  NOP ;  /* 0x0000000000007918 */ /* 0x000fc00000000000 */
[----:B------:R-:W-:-:S00]  /*12c0*/  NOP ;  /* 0x0000000000007918 */ /* 0x000fc00000000000 */
[----:B------:R-:W-:-:S00]  /*12d0*/  NOP ;  /* 0x0000000000007918 */ /* 0x000fc00000000000 */
[----:B------:R-:W-:-:S00]  /*12e0*/  NOP ;  /* 0x0000000000007918 */ /* 0x000fc00000000000 */
[----:B------:R-:W-:-:S00]  /*12f0*/  NOP ;  /* 0x0000000000007918 */ /* 0x000fc00000000000 */
.L_x_3:
